//
// Generated by NVIDIA NVVM Compiler
//
// Compiler Build ID: CL-36424714
// Cuda compilation tools, release 13.0, V13.0.88
// Based on NVVM 20.0.0
//

.version 9.0
.target sm_100
.address_size 64

	// .globl	_Z6kernelPdx

.visible .entry _Z6kernelPdx(
	.param .u64 .ptr .align 1 _Z6kernelPdx_param_0,
	.param .u64 _Z6kernelPdx_param_1
)
{
	.reg .pred 	%p<8>;
	.reg .b32 	%r<10>;
	.reg .b64 	%rd<44>;
	.reg .b64 	%fd<11>;

	ld.param.u64 	%rd23, [_Z6kernelPdx_param_0];
	ld.param.u64 	%rd22, [_Z6kernelPdx_param_1];
	cvta.to.global.u64 	%rd1, %rd23;
	mov.u32 	%r1, %ntid.x;
	mov.u32 	%r2, %ctaid.x;
	mov.u32 	%r3, %tid.x;
	mad.lo.s32 	%r4, %r1, %r2, %r3;
	cvt.u64.u32 	%rd42, %r4;
	mov.u32 	%r5, %nctaid.x;
	mul.lo.s32 	%r6, %r1, %r5;
	cvt.u64.u32 	%rd3, %r6;
	setp.le.s64 	%p1, %rd22, %rd42;
	@%p1 bra 	$L__BB0_10;
	add.s64 	%rd24, %rd3, %rd42;
	max.u64 	%rd25, %rd22, %rd24;
	setp.lt.u64 	%p2, %rd24, %rd22;
	selp.u64 	%rd4, 1, 0, %p2;
	add.s64 	%rd26, %rd24, %rd4;
	sub.s64 	%rd5, %rd25, %rd26;
	and.b64  	%rd27, %rd5, -4294967296;
	setp.ne.s64 	%p3, %rd27, 0;
	@%p3 bra 	$L__BB0_3;
	cvt.u32.u64 	%r7, %rd3;
	cvt.u32.u64 	%r8, %rd5;
	div.u32 	%r9, %r8, %r7;
	cvt.u64.u32 	%rd38, %r9;
	bra.uni 	$L__BB0_4;
$L__BB0_3:
	div.u64 	%rd38, %rd5, %rd3;
$L__BB0_4:
	add.s64 	%rd9, %rd38, %rd4;
	and.b64  	%rd28, %rd9, 3;
	setp.eq.s64 	%p4, %rd28, 3;
	@%p4 bra 	$L__BB0_7;
	shl.b64 	%rd29, %rd42, 3;
	add.s64 	%rd40, %rd1, %rd29;
	shl.b64 	%rd11, %rd3, 3;
	add.s64 	%rd30, %rd9, 1;
	and.b64  	%rd39, %rd30, 3;
$L__BB0_6:
	.pragma "nounroll";
	ld.global.f64 	%fd1, [%rd40];
	abs.f64 	%fd2, %fd1;
	st.global.f64 	[%rd40], %fd2;
	add.s64 	%rd42, %rd42, %rd3;
	add.s64 	%rd40, %rd40, %rd11;
	add.s64 	%rd39, %rd39, -1;
	setp.ne.s64 	%p5, %rd39, 0;
	@%p5 bra 	$L__BB0_6;
$L__BB0_7:
	setp.lt.u64 	%p6, %rd9, 3;
	@%p6 bra 	$L__BB0_10;
	shl.b64 	%rd33, %rd3, 3;
	shl.b64 	%rd37, %rd3, 2;
$L__BB0_9:
	shl.b64 	%rd31, %rd42, 3;
	add.s64 	%rd32, %rd1, %rd31;
	ld.global.f64 	%fd3, [%rd32];
	abs.f64 	%fd4, %fd3;
	st.global.f64 	[%rd32], %fd4;
	add.s64 	%rd34, %rd32, %rd33;
	ld.global.f64 	%fd5, [%rd34];
	abs.f64 	%fd6, %fd5;
	st.global.f64 	[%rd34], %fd6;
	add.s64 	%rd35, %rd34, %rd33;
	ld.global.f64 	%fd7, [%rd35];
	abs.f64 	%fd8, %fd7;
	st.global.f64 	[%rd35], %fd8;
	add.s64 	%rd36, %rd35, %rd33;
	ld.global.f64 	%fd9, [%rd36];
	abs.f64 	%fd10, %fd9;
	st.global.f64 	[%rd36], %fd10;
	add.s64 	%rd42, %rd37, %rd42;
	setp.lt.s64 	%p7, %rd42, %rd22;
	@%p7 bra 	$L__BB0_9;
$L__BB0_10:
	ret;

}


// ===== COMPILED SASS (sm_100) =====

	.target	sm_100

	.elftype	@"ET_EXEC"


//--------------------- .note.nv.tkinfo           --------------------------
	.section	.note.nv.tkinfo,"",@"SHT_NOTE"
	.sectionflags	@"SHF_NOTE_NV_TKINFO"
	.tkinfo
        /*0018*/ 	.word	0x00000002
        /*0030*/ 	.string	""
        /*0030*/ 	.string	"ptxas"
        /*0030*/ 	.string	"Cuda compilation tools, release 13.0, V13.0.88"
        /*0030*/ 	.string	"Build cuda_13.0.r13.0/compiler.36424714_0"
        /*0030*/ 	.string	"-arch sm_100 -m 64 "



//--------------------- .note.nv.cuinfo           --------------------------
	.section	.note.nv.cuinfo,"",@"SHT_NOTE"
	.sectionflags	@"SHF_NOTE_NV_CUINFO"
        /*0018*/ 	.short	0x0002
        /*001a*/ 	.short	0x0064
        /*001c*/ 	.short	0x0082
	.zero		2


//--------------------- .nv.info                  --------------------------
	.section	.nv.info,"",@"SHT_CUDA_INFO"
	.align	4


	//----- nvinfo : EIATTR_REGCOUNT
	.align		4
        /*0000*/ 	.byte	0x04, 0x2f
        /*0002*/ 	.short	(.L_1 - .L_0)
	.align		4
.L_0:
        /*0004*/ 	.word	index@(_Z6kernelPdx)
        /*0008*/ 	.word	0x0000001a


	//----- nvinfo : EIATTR_FRAME_SIZE
	.align		4
.L_1:
        /*000c*/ 	.byte	0x04, 0x11
        /*000e*/ 	.short	(.L_3 - .L_2)
	.align		4
.L_2:
        /*0010*/ 	.word	index@($__internal_0_$__cuda_sm20_div_u64)
        /*0014*/ 	.word	0x00000000


	//----- nvinfo : EIATTR_FRAME_SIZE
	.align		4
.L_3:
        /*0018*/ 	.byte	0x04, 0x11
        /*001a*/ 	.short	(.L_5 - .L_4)
	.align		4
.L_4:
        /*001c*/ 	.word	index@(_Z6kernelPdx)
        /*0020*/ 	.word	0x00000000


	//----- nvinfo : EIATTR_MIN_STACK_SIZE
	.align		4
.L_5:
        /*0024*/ 	.byte	0x04, 0x12
        /*0026*/ 	.short	(.L_7 - .L_6)
	.align		4
.L_6:
        /*0028*/ 	.word	index@(_Z6kernelPdx)
        /*002c*/ 	.word	0x00000000
.L_7:


//--------------------- .nv.compat                --------------------------
	.section	.nv.compat,"",@"SHT_CUDA_COMPAT_INFO"
	.align	4
        /*0000*/ 	.byte	0x02, 0x09, 0x00, 0x00, 0x02, 0x02, 0x01, 0x00, 0x02, 0x05, 0x05, 0x00, 0x03, 0x07, 0x01, 0x01
        /*0010*/ 	.byte	0x02, 0x03, 0x00, 0x00, 0x02, 0x06, 0x01, 0x00, 0x04, 0x0b, 0x08, 0x00, 0x01, 0x00, 0x00, 0x00
        /*0020*/ 	.byte	0x00, 0x00, 0x00, 0x00


//--------------------- .nv.info._Z6kernelPdx     --------------------------
	.section	.nv.info._Z6kernelPdx,"",@"SHT_CUDA_INFO"
	.sectionflags	@""
	.align	4


	//----- nvinfo : EIATTR_CUDA_API_VERSION
	.align		4
        /*0000*/ 	.byte	0x04, 0x37
        /*0002*/ 	.short	(.L_9 - .L_8)
.L_8:
        /*0004*/ 	.word	0x00000082


	//----- nvinfo : EIATTR_KPARAM_INFO
	.align		4
.L_9:
        /*0008*/ 	.byte	0x04, 0x17
        /*000a*/ 	.short	(.L_11 - .L_10)
.L_10:
        /*000c*/ 	.word	0x00000000
        /*0010*/ 	.short	0x0001
        /*0012*/ 	.short	0x0008
        /*0014*/ 	.byte	0x00, 0xf0, 0x21, 0x00


	//----- nvinfo : EIATTR_KPARAM_INFO
	.align		4
.L_11:
        /*0018*/ 	.byte	0x04, 0x17
        /*001a*/ 	.short	(.L_13 - .L_12)
.L_12:
        /*001c*/ 	.word	0x00000000
        /*0020*/ 	.short	0x0000
        /*0022*/ 	.short	0x0000
        /*0024*/ 	.byte	0x00, 0xf5, 0x21, 0x00


	//----- nvinfo : EIATTR_SPARSE_MMA_MASK
	.align		4
.L_13:
        /*0028*/ 	.byte	0x03, 0x50
        /*002a*/ 	.short	0x0000


	//----- nvinfo : EIATTR_MAXREG_COUNT
	.align		4
        /*002c*/ 	.byte	0x03, 0x1b
        /*002e*/ 	.short	0x00ff


	//----- nvinfo : EIATTR_MERCURY_ISA_VERSION
	.align		4
        /*0030*/ 	.byte	0x03, 0x5f
        /*0032*/ 	.short	0x0101


	//----- nvinfo : EIATTR_VRC_CTA_INIT_COUNT
	.align		4
        /*0034*/ 	.byte	0x02, 0x4a
	.zero		1
	.zero		1


	//----- nvinfo : EIATTR_EXIT_INSTR_OFFSETS
	.align		4
        /*0038*/ 	.byte	0x04, 0x1c
        /*003a*/ 	.short	(.L_15 - .L_14)


	//   ....[0]....
.L_14:
        /*003c*/ 	.word	0x000000a0


	//   ....[1]....
        /*0040*/ 	.word	0x00000520


	//   ....[2]....
        /*0044*/ 	.word	0x000006f0


	//----- nvinfo : EIATTR_CRS_STACK_SIZE
	.align		4
.L_15:
        /*0048*/ 	.byte	0x04, 0x1e
        /*004a*/ 	.short	(.L_17 - .L_16)
.L_16:
        /*004c*/ 	.word	0x00000000


	//----- nvinfo : EIATTR_CBANK_PARAM_SIZE
	.align		4
.L_17:
        /*0050*/ 	.byte	0x03, 0x19
        /*0052*/ 	.short	0x0010


	//----- nvinfo : EIATTR_PARAM_CBANK
	.align		4
        /*0054*/ 	.byte	0x04, 0x0a
        /*0056*/ 	.short	(.L_19 - .L_18)
	.align		4
.L_18:
        /*0058*/ 	.word	index@(.nv.constant0._Z6kernelPdx)
        /*005c*/ 	.short	0x0380
        /*005e*/ 	.short	0x0010


	//----- nvinfo : EIATTR_SW_WAR
	.align		4
.L_19:
        /*0060*/ 	.byte	0x04, 0x36
        /*0062*/ 	.short	(.L_21 - .L_20)
.L_20:
        /*0064*/ 	.word	0x00000008
.L_21:


//--------------------- .nv.callgraph             --------------------------
	.section	.nv.callgraph,"",@"SHT_CUDA_CALLGRAPH"
	.align	4
	.sectionentsize	8
	.align		4
        /*0000*/ 	.word	0x00000000
	.align		4
        /*0004*/ 	.word	0xffffffff
	.align		4
        /*0008*/ 	.word	0x00000000
	.align		4
        /*000c*/ 	.word	0xfffffffe
	.align		4
        /*0010*/ 	.word	0x00000000
	.align		4
        /*0014*/ 	.word	0xfffffffd
	.align		4
        /*0018*/ 	.word	0x00000000
	.align		4
        /*001c*/ 	.word	0xfffffffc


//--------------------- .text._Z6kernelPdx        --------------------------
	.section	.text._Z6kernelPdx,"ax",@progbits
	.align	128
        .global         _Z6kernelPdx
        .type           _Z6kernelPdx,@function
        .size           _Z6kernelPdx,(.L_x_8 - _Z6kernelPdx)
        .other          _Z6kernelPdx,@"STO_CUDA_ENTRY STV_DEFAULT"
_Z6kernelPdx:
.text._Z6kernelPdx:
[----:B------:R-:W-:Y:S01]  /*0000*/  LDC R1, c[0x0][0x37c] ;  /* 0x0000df00ff017b82 */ /* 0x000fe20000000800 */
[----:B------:R-:W0:Y:S01]  /*0010*/  S2R R3, SR_CTAID.X ;  /* 0x0000000000037919 */ /* 0x000e220000002500 */
[----:B------:R-:W0:Y:S06]  /*0020*/  LDCU UR4, c[0x0][0x360] ;  /* 0x00006c00ff0477ac */ /* 0x000e2c0008000800 */
[----:B------:R-:W1:Y:S01]  /*0030*/  LDC R2, c[0x0][0x370] ;  /* 0x0000dc00ff027b82 */ /* 0x000e620000000800 */
[----:B------:R-:W0:Y:S01]  /*0040*/  S2R R0, SR_TID.X ;  /* 0x0000000000007919 */ /* 0x000e220000002100 */
[----:B------:R-:W2:Y:S01]  /*0050*/  LDCU.64 UR6, c[0x0][0x388] ;  /* 0x00007100ff0677ac */ /* 0x000ea20008000a00 */
[----:B0-----:R-:W-:-:S02]  /*0060*/  IMAD R3, R3, UR4, R0 ;  /* 0x0000000403037c24 */ /* 0x001fc4000f8e0200 */
[----:B-1----:R-:W-:-:S03]  /*0070*/  IMAD R0, R2, UR4, RZ ;  /* 0x0000000402007c24 */ /* 0x002fc6000f8e02ff */
[----:B--2---:R-:W-:-:S04]  /*0080*/  ISETP.GE.U32.AND P0, PT, R3, UR6, PT ;  /* 0x0000000603007c0c */ /* 0x004fc8000bf06070 */
[----:B------:R-:W-:-:S13]  /*0090*/  ISETP.GE.AND.EX P0, PT, RZ, UR7, PT, P0 ;  /* 0x00000007ff007c0c */ /* 0x000fda000bf06300 */
[----:B------:R-:W-:Y:S05]  /*00a0*/  @P0 EXIT ;  /* 0x000000000000094d */ /* 0x000fea0003800000 */
[----:B------:R-:W-:Y:S01]  /*00b0*/  IADD3 R6, P0, PT, R0, R3, RZ ;  /* 0x0000000300067210 */ /* 0x000fe20007f1e0ff */
[----:B------:R-:W-:Y:S01]  /*00c0*/  IMAD.MOV.U32 R2, RZ, RZ, RZ ;  /* 0x000000ffff027224 */ /* 0x000fe200078e00ff */
[----:B------:R-:W-:Y:S02]  /*00d0*/  BSSY.RECONVERGENT B0, `(.L_x_0) ;  /* 0x0000025000007945 */ /* 0x000fe40003800200 */
[C---:B------:R-:W-:Y:S01]  /*00e0*/  ISETP.GT.U32.AND P1, PT, R6.reuse, UR6, PT ;  /* 0x0000000606007c0c */ /* 0x040fe2000bf24070 */
[----:B------:R-:W-:Y:S01]  /*00f0*/  IMAD.X R8, RZ, RZ, R2, P0 ;  /* 0x000000ffff087224 */ /* 0x000fe200000e0602 */
[----:B------:R-:W-:-:S04]  /*0100*/  ISETP.GE.U32.AND P0, PT, R6, UR6, PT ;  /* 0x0000000606007c0c */ /* 0x000fc8000bf06070 */
[C---:B------:R-:W-:Y:S02]  /*0110*/  ISETP.GT.U32.AND.EX P1, PT, R8.reuse, UR7, PT, P1 ;  /* 0x0000000708007c0c */ /* 0x040fe4000bf24110 */
[----:B------:R-:W-:Y:S02]  /*0120*/  ISETP.GE.U32.AND.EX P0, PT, R8, UR7, PT, P0 ;  /* 0x0000000708007c0c */ /* 0x000fe4000bf06100 */
[----:B------:R-:W-:Y:S02]  /*0130*/  SEL R5, R6, UR6, P1 ;  /* 0x0000000606057c07 */ /* 0x000fe40008800000 */
[----:B------:R-:W-:Y:S02]  /*0140*/  SEL R4, RZ, 0x1, P0 ;  /* 0x00000001ff047807 */ /* 0x000fe40000000000 */
[----:B------:R-:W-:Y:S02]  /*0150*/  SEL R7, R8, UR7, P1 ;  /* 0x0000000708077c07 */ /* 0x000fe40008800000 */
[----:B------:R-:W-:-:S04]  /*0160*/  IADD3 R5, P0, P1, R5, -R6, -R4 ;  /* 0x8000000605057210 */ /* 0x000fc8000791e804 */
[----:B------:R-:W-:-:S04]  /*0170*/  IADD3.X R7, PT, PT, R7, -0x1, ~R8, P0, P1 ;  /* 0xffffffff07077810 */ /* 0x000fc800007e2c08 */
[----:B------:R-:W-:-:S13]  /*0180*/  ISETP.NE.U32.AND P0, PT, R7, RZ, PT ;  /* 0x000000ff0700720c */ /* 0x000fda0003f05070 */
[----:B------:R-:W-:Y:S05]  /*0190*/  @P0 BRA `(.L_x_1) ;  /* 0x0000000000500947 */ /* 0x000fea0003800000 */
[----:B------:R-:W0:Y:S01]  /*01a0*/  I2F.U32.RP R8, R0 ;  /* 0x0000000000087306 */ /* 0x000e220000209000 */
[----:B------:R-:W-:Y:S01]  /*01b0*/  IMAD.MOV R9, RZ, RZ, -R0 ;  /* 0x000000ffff097224 */ /* 0x000fe200078e0a00 */
[----:B------:R-:W-:-:S06]  /*01c0*/  ISETP.NE.U32.AND P2, PT, R0, RZ, PT ;  /* 0x000000ff0000720c */ /* 0x000fcc0003f45070 */
[----:B0-----:R-:W0:Y:S02]  /*01d0*/  MUFU.RCP R8, R8 ;  /* 0x0000000800087308 */ /* 0x001e240000001000 */
[----:B0-----:R-:W-:-:S06]  /*01e0*/  VIADD R6, R8, 0xffffffe ;  /* 0x0ffffffe08067836 */ /* 0x001fcc0000000000 */
[----:B------:R0:W1:Y:S02]  /*01f0*/  F2I.FTZ.U32.TRUNC.NTZ R7, R6 ;  /* 0x0000000600077305 */ /* 0x000064000021f000 */
[----:B0-----:R-:W-:Y:S02]  /*0200*/  IMAD.MOV.U32 R6, RZ, RZ, RZ ;  /* 0x000000ffff067224 */ /* 0x001fe400078e00ff */
[----:B-1----:R-:W-:-:S04]  /*0210*/  IMAD R9, R9, R7, RZ ;  /* 0x0000000709097224 */ /* 0x002fc800078e02ff */
[----:B------:R-:W-:-:S06]  /*0220*/  IMAD.HI.U32 R10, R7, R9, R6 ;  /* 0x00000009070a7227 */ /* 0x000fcc00078e0006 */
[----:B------:R-:W-:-:S04]  /*0230*/  IMAD.HI.U32 R6, R10, R5, RZ ;  /* 0x000000050a067227 */ /* 0x000fc800078e00ff */
[----:B------:R-:W-:-:S04]  /*0240*/  IMAD.MOV R7, RZ, RZ, -R6 ;  /* 0x000000ffff077224 */ /* 0x000fc800078e0a06 */
[----:B------:R-:W-:Y:S02]  /*0250*/  IMAD R5, R0, R7, R5 ;  /* 0x0000000700057224 */ /* 0x000fe400078e0205 */
[----:B------:R-:W-:-:S03]  /*0260*/  IMAD.MOV.U32 R7, RZ, RZ, RZ ;  /* 0x000000ffff077224 */ /* 0x000fc600078e00ff */
[----:B------:R-:W-:-:S13]  /*0270*/  ISETP.GE.U32.AND P0, PT, R5, R0, PT ;  /* 0x000000000500720c */ /* 0x000fda0003f06070 */
[----:B------:R-:W-:Y:S02]  /*0280*/  @P0 IMAD.IADD R5, R5, 0x1, -R0 ;  /* 0x0000000105050824 */ /* 0x000fe400078e0a00 */
[----:B------:R-:W-:-:S03]  /*0290*/  @P0 VIADD R6, R6, 0x1 ;  /* 0x0000000106060836 */ /* 0x000fc60000000000 */
[----:B------:R-:W-:-:S13]  /*02a0*/  ISETP.GE.U32.AND P1, PT, R5, R0, PT ;  /* 0x000000000500720c */ /* 0x000fda0003f26070 */
[----:B------:R-:W-:Y:S01]  /*02b0*/  @P1 VIADD R6, R6, 0x1 ;  /* 0x0000000106061836 */ /* 0x000fe20000000000 */
[----:B------:R-:W-:Y:S01]  /*02c0*/  @!P2 LOP3.LUT R6, RZ, R0, RZ, 0x33, !PT ;  /* 0x00000000ff06a212 */ /* 0x000fe200078e33ff */
[----:B------:R-:W-:Y:S06]  /*02d0*/  BRA `(.L_x_2) ;  /* 0x0000000000107947 */ /* 0x000fec0003800000 */
.L_x_1:
[----:B------:R-:W-:-:S07]  /*02e0*/  MOV R6, 0x300 ;  /* 0x0000030000067802 */ /* 0x000fce0000000f00 */
[----:B------:R-:W-:Y:S05]  /*02f0*/  CALL.REL.NOINC `($__internal_0_$__cuda_sm20_div_u64) ;  /* 0x0000000400007944 */ /* 0x000fea0003c00000 */
[----:B------:R-:W-:Y:S02]  /*0300*/  IMAD.MOV.U32 R6, RZ, RZ, R5 ;  /* 0x000000ffff067224 */ /* 0x000fe400078e0005 */
[----:B------:R-:W-:-:S07]  /*0310*/  IMAD.MOV.U32 R7, RZ, RZ, R8 ;  /* 0x000000ffff077224 */ /* 0x000fce00078e0008 */
.L_x_2:
[----:B------:R-:W-:Y:S05]  /*0320*/  BSYNC.RECONVERGENT B0 ;  /* 0x0000000000007941 */ /* 0x000fea0003800200 */
.L_x_0:
[----:B------:R-:W-:Y:S01]  /*0330*/  IADD3 R4, P0, PT, R6, R4, RZ ;  /* 0x0000000406047210 */ /* 0x000fe20007f1e0ff */
[----:B------:R-:W0:Y:S01]  /*0340*/  LDCU.64 UR4, c[0x0][0x358] ;  /* 0x00006b00ff0477ac */ /* 0x000e220008000a00 */
[----:B------:R-:W-:Y:S02]  /*0350*/  BSSY.RECONVERGENT B0, `(.L_x_3) ;  /* 0x000001c000007945 */ /* 0x000fe40003800200 */
[C---:B------:R-:W-:Y:S01]  /*0360*/  LOP3.LUT R5, R4.reuse, 0x3, RZ, 0xc0, !PT ;  /* 0x0000000304057812 */ /* 0x040fe200078ec0ff */
[----:B------:R-:W-:Y:S01]  /*0370*/  IMAD.X R6, RZ, RZ, R7, P0 ;  /* 0x000000ffff067224 */ /* 0x000fe200000e0607 */
[----:B------:R-:W-:Y:S02]  /*0380*/  ISETP.GE.U32.AND P0, PT, R4, 0x3, PT ;  /* 0x000000030400780c */ /* 0x000fe40003f06070 */
[----:B------:R-:W-:Y:S02]  /*0390*/  ISETP.NE.U32.AND P1, PT, R5, 0x3, PT ;  /* 0x000000030500780c */ /* 0x000fe40003f25070 */
[----:B------:R-:W-:-:S02]  /*03a0*/  ISETP.GE.U32.AND.EX P0, PT, R6, RZ, PT, P0 ;  /* 0x000000ff0600720c */ /* 0x000fc40003f06100 */
[----:B------:R-:W-:-:S13]  /*03b0*/  ISETP.NE.AND.EX P1, PT, RZ, RZ, PT, P1 ;  /* 0x000000ffff00720c */ /* 0x000fda0003f25310 */
[----:B0-----:R-:W-:Y:S05]  /*03c0*/  @!P1 BRA `(.L_x_4) ;  /* 0x0000000000509947 */ /* 0x001fea0003800000 */
[----:B------:R-:W0:Y:S01]  /*03d0*/  LDCU.64 UR6, c[0x0][0x380] ;  /* 0x00007000ff0677ac */ /* 0x000e220008000a00 */
[----:B------:R-:W-:Y:S02]  /*03e0*/  VIADD R8, R4, 0x1 ;  /* 0x0000000104087836 */ /* 0x000fe40000000000 */
[----:B------:R-:W-:-:S03]  /*03f0*/  IMAD.MOV.U32 R9, RZ, RZ, RZ ;  /* 0x000000ffff097224 */ /* 0x000fc600078e00ff */
[----:B------:R-:W-:Y:S02]  /*0400*/  LOP3.LUT R8, R8, 0x3, RZ, 0xc0, !PT ;  /* 0x0000000308087812 */ /* 0x000fe400078ec0ff */
[----:B0-----:R-:W-:-:S04]  /*0410*/  LEA R10, P1, R3, UR6, 0x3 ;  /* 0x00000006030a7c11 */ /* 0x001fc8000f8218ff */
[----:B------:R-:W-:-:S09]  /*0420*/  LEA.HI.X R11, R3, UR7, R2, 0x3, P1 ;  /* 0x00000007030b7c11 */ /* 0x000fd200088f1c02 */
.L_x_5:
[----:B0-----:R-:W-:Y:S02]  /*0430*/  IMAD.MOV.U32 R6, RZ, RZ, R10 ;  /* 0x000000ffff067224 */ /* 0x001fe400078e000a */
[----:B------:R-:W-:-:S05]  /*0440*/  IMAD.MOV.U32 R7, RZ, RZ, R11 ;  /* 0x000000ffff077224 */ /* 0x000fca00078e000b */
[----:B------:R-:W2:Y:S01]  /*0450*/  LDG.E.64 R4, desc[UR4][R6.64] ;  /* 0x0000000406047981 */ /* 0x000ea2000c1e1b00 */
[----:B------:R-:W-:Y:S02]  /*0460*/  IADD3 R8, P1, PT, R8, -0x1, RZ ;  /* 0xffffffff08087810 */ /* 0x000fe40007f3e0ff */
[----:B------:R-:W-:Y:S02]  /*0470*/  IADD3 R3, P2, PT, R0, R3, RZ ;  /* 0x0000000300037210 */ /* 0x000fe40007f5e0ff */
[----:B------:R-:W-:Y:S02]  /*0480*/  IADD3.X R9, PT, PT, R9, -0x1, RZ, P1, !PT ;  /* 0xffffffff09097810 */ /* 0x000fe40000ffe4ff */
[----:B------:R-:W-:Y:S01]  /*0490*/  ISETP.NE.U32.AND P1, PT, R8, RZ, PT ;  /* 0x000000ff0800720c */ /* 0x000fe20003f25070 */
[----:B------:R-:W-:Y:S01]  /*04a0*/  IMAD.X R2, RZ, RZ, R2, P2 ;  /* 0x000000ffff027224 */ /* 0x000fe200010e0602 */
[----:B------:R-:W-:Y:S02]  /*04b0*/  LEA R10, P3, R0, R6, 0x3 ;  /* 0x00000006000a7211 */ /* 0x000fe400078618ff */
[----:B------:R-:W-:-:S02]  /*04c0*/  ISETP.NE.AND.EX P1, PT, R9, RZ, PT, P1 ;  /* 0x000000ff0900720c */ /* 0x000fc40003f25310 */
[----:B------:R-:W-:Y:S01]  /*04d0*/  LEA.HI.X R11, R0, R7, RZ, 0x3, P3 ;  /* 0x00000007000b7211 */ /* 0x000fe200018f1cff */
[----:B--2---:R-:W-:-:S07]  /*04e0*/  DADD R4, -RZ, |R4| ;  /* 0x00000000ff047229 */ /* 0x004fce0000000504 */
[----:B------:R0:W-:Y:S03]  /*04f0*/  STG.E.64 desc[UR4][R6.64], R4 ;  /* 0x0000000406007986 */ /* 0x0001e6000c101b04 */
[----:B------:R-:W-:Y:S05]  /*0500*/  @P1 BRA `(.L_x_5) ;  /* 0xfffffffc00c81947 */ /* 0x000fea000383ffff */
.L_x_4:
[----:B------:R-:W-:Y:S05]  /*0510*/  BSYNC.RECONVERGENT B0 ;  /* 0x0000000000007941 */ /* 0x000fea0003800200 */
.L_x_3:
[----:B------:R-:W-:Y:S05]  /*0520*/  @!P0 EXIT ;  /* 0x000000000000894d */ /* 0x000fea0003800000 */
[----:B------:R-:W-:Y:S01]  /*0530*/  IMAD.SHL.U32 R21, R0, 0x8, RZ ;  /* 0x0000000800157824 */ /* 0x000fe200078e00ff */
[----:B------:R-:W-:Y:S01]  /*0540*/  SHF.R.U32.HI R23, RZ, 0x1d, R0 ;  /* 0x0000001dff177819 */ /* 0x000fe20000011600 */
[----:B------:R-:W1:Y:S06]  /*0550*/  LDCU.128 UR8, c[0x0][0x380] ;  /* 0x00007000ff0877ac */ /* 0x000e6c0008000c00 */
.L_x_6:
[----:B-12---:R-:W-:-:S04]  /*0560*/  LEA R8, P0, R3, UR8, 0x3 ;  /* 0x0000000803087c11 */ /* 0x006fc8000f8018ff */
[----:B------:R-:W-:-:S05]  /*0570*/  LEA.HI.X R9, R3, UR9, R2, 0x3, P0 ;  /* 0x0000000903097c11 */ /* 0x000fca00080f1c02 */
[----:B0-----:R-:W2:Y:S01]  /*0580*/  LDG.E.64 R4, desc[UR4][R8.64] ;  /* 0x0000000408047981 */ /* 0x001ea2000c1e1b00 */
[----:B------:R-:W-:-:S05]  /*0590*/  IADD3 R10, P0, PT, R21, R8, RZ ;  /* 0x00000008150a7210 */ /* 0x000fca0007f1e0ff */
[----:B------:R-:W-:Y:S01]  /*05a0*/  IMAD.X R11, R23, 0x1, R9, P0 ;  /* 0x00000001170b7824 */ /* 0x000fe200000e0609 */
[----:B--2---:R-:W-:-:S07]  /*05b0*/  DADD R14, -RZ, |R4| ;  /* 0x00000000ff0e7229 */ /* 0x004fce0000000504 */
[----:B------:R2:W-:Y:S04]  /*05c0*/  STG.E.64 desc[UR4][R8.64], R14 ;  /* 0x0000000e08007986 */ /* 0x0005e8000c101b04 */
[----:B------:R-:W3:Y:S01]  /*05d0*/  LDG.E.64 R4, desc[UR4][R10.64] ;  /* 0x000000040a047981 */ /* 0x000ee2000c1e1b00 */
[----:B------:R-:W-:-:S05]  /*05e0*/  IADD3 R12, P0, PT, R21, R10, RZ ;  /* 0x0000000a150c7210 */ /* 0x000fca0007f1e0ff */
[----:B------:R-:W-:Y:S01]  /*05f0*/  IMAD.X R13, R23, 0x1, R11, P0 ;  /* 0x00000001170d7824 */ /* 0x000fe200000e060b */
[----:B---3--:R-:W-:-:S07]  /*0600*/  DADD R16, -RZ, |R4| ;  /* 0x00000000ff107229 */ /* 0x008fce0000000504 */
[----:B------:R2:W-:Y:S04]  /*0610*/  STG.E.64 desc[UR4][R10.64], R16 ;  /* 0x000000100a007986 */ /* 0x0005e8000c101b04 */
[----:B------:R-:W3:Y:S01]  /*0620*/  LDG.E.64 R4, desc[UR4][R12.64] ;  /* 0x000000040c047981 */ /* 0x000ee2000c1e1b00 */
[----:B------:R-:W-:-:S05]  /*0630*/  IADD3 R6, P0, PT, R21, R12, RZ ;  /* 0x0000000c15067210 */ /* 0x000fca0007f1e0ff */
[----:B------:R-:W-:Y:S01]  /*0640*/  IMAD.X R7, R23, 0x1, R13, P0 ;  /* 0x0000000117077824 */ /* 0x000fe200000e060d */
[----:B---3--:R-:W-:-:S07]  /*0650*/  DADD R18, -RZ, |R4| ;  /* 0x00000000ff127229 */ /* 0x008fce0000000504 */
[----:B------:R2:W-:Y:S04]  /*0660*/  STG.E.64 desc[UR4][R12.64], R18 ;  /* 0x000000120c007986 */ /* 0x0005e8000c101b04 */
[----:B------:R-:W3:Y:S01]  /*0670*/  LDG.E.64 R4, desc[UR4][R6.64] ;  /* 0x0000000406047981 */ /* 0x000ee2000c1e1b00 */
[----:B------:R-:W-:-:S04]  /*0680*/  LEA R3, P0, R0, R3, 0x2 ;  /* 0x0000000300037211 */ /* 0x000fc800078010ff */
[----:B------:R-:W-:Y:S02]  /*0690*/  LEA.HI.X R2, R0, R2, RZ, 0x2, P0 ;  /* 0x0000000200027211 */ /* 0x000fe400000f14ff */
[----:B------:R-:W-:-:S04]  /*06a0*/  ISETP.GE.U32.AND P0, PT, R3, UR10, PT ;  /* 0x0000000a03007c0c */ /* 0x000fc8000bf06070 */
[----:B------:R-:W-:Y:S01]  /*06b0*/  ISETP.GE.AND.EX P0, PT, R2, UR11, PT, P0 ;  /* 0x0000000b02007c0c */ /* 0x000fe2000bf06300 */
[----:B---3--:R-:W-:-:S07]  /*06c0*/  DADD R4, -RZ, |R4| ;  /* 0x00000000ff047229 */ /* 0x008fce0000000504 */
[----:B------:R2:W-:Y:S05]  /*06d0*/  STG.E.64 desc[UR4][R6.64], R4 ;  /* 0x0000000406007986 */ /* 0x0005ea000c101b04 */
[----:B------:R-:W-:Y:S05]  /*06e0*/  @!P0 BRA `(.L_x_6) ;  /* 0xfffffffc009c8947 */ /* 0x000fea000383ffff */
[----:B------:R-:W-:Y:S05]  /*06f0*/  EXIT ;  /* 0x000000000000794d */ /* 0x000fea0003800000 */
        .weak           $__internal_0_$__cuda_sm20_div_u64
        .type           $__internal_0_$__cuda_sm20_div_u64,@function
        .size           $__internal_0_$__cuda_sm20_div_u64,(.L_x_8 - $__internal_0_$__cuda_sm20_div_u64)
$__internal_0_$__cuda_sm20_div_u64:
[----:B------:R-:W-:Y:S02]  /*0700*/  IMAD.MOV.U32 R12, RZ, RZ, R0 ;  /* 0x000000ffff0c7224 */ /* 0x000fe400078e0000 */
[----:B------:R-:W-:-:S04]  /*0710*/  IMAD.MOV.U32 R13, RZ, RZ, RZ ;  /* 0x000000ffff0d7224 */ /* 0x000fc800078e00ff */
[----:B------:R-:W0:Y:S08]  /*0720*/  I2F.U64.RP R12, R12 ;  /* 0x0000000c000c7312 */ /* 0x000e300000309000 */
[----:B0-----:R-:W0:Y:S02]  /*0730*/  MUFU.RCP R8, R12 ;  /* 0x0000000c00087308 */ /* 0x001e240000001000 */
[----:B0-----:R-:W-:-:S06]  /*0740*/  VIADD R8, R8, 0x1ffffffe ;  /* 0x1ffffffe08087836 */ /* 0x001fcc0000000000 */
[----:B------:R-:W0:Y:S02]  /*0750*/  F2I.U64.TRUNC R8, R8 ;  /* 0x0000000800087311 */ /* 0x000e24000020d800 */
[----:B0-----:R-:W-:-:S04]  /*0760*/  IMAD.WIDE.U32 R10, R8, R0, RZ ;  /* 0x00000000080a7225 */ /* 0x001fc800078e00ff */
[----:B------:R-:W-:Y:S01]  /*0770*/  IMAD R11, R9, R0, R11 ;  /* 0x00000000090b7224 */ /* 0x000fe200078e020b */
[----:B------:R-:W-:-:S05]  /*0780*/  IADD3 R15, P0, PT, RZ, -R10, RZ ;  /* 0x8000000aff0f7210 */ /* 0x000fca0007f1e0ff */
[----:B------:R-:W-:-:S04]  /*0790*/  IMAD.HI.U32 R10, R8, R15, RZ ;  /* 0x0000000f080a7227 */ /* 0x000fc800078e00ff */
[----:B------:R-:W-:Y:S02]  /*07a0*/  IMAD.X R17, RZ, RZ, ~R11, P0 ;  /* 0x000000ffff117224 */ /* 0x000fe400000e0e0b */
[----:B------:R-:W-:Y:S02]  /*07b0*/  IMAD.MOV.U32 R11, RZ, RZ, R8 ;  /* 0x000000ffff0b7224 */ /* 0x000fe400078e0008 */
[-C--:B------:R-:W-:Y:S02]  /*07c0*/  IMAD R13, R9, R17.reuse, RZ ;  /* 0x00000011090d7224 */ /* 0x080fe400078e02ff */
[----:B------:R-:W-:-:S04]  /*07d0*/  IMAD.WIDE.U32 R10, P0, R8, R17, R10 ;  /* 0x00000011080a7225 */ /* 0x000fc8000780000a */
[----:B------:R-:W-:-:S04]  /*07e0*/  IMAD.HI.U32 R17, R9, R17, RZ ;  /* 0x0000001109117227 */ /* 0x000fc800078e00ff */
[----:B------:R-:W-:-:S05]  /*07f0*/  IMAD.HI.U32 R10, P1, R9, R15, R10 ;  /* 0x0000000f090a7227 */ /* 0x000fca000782000a */
[----:B------:R-:W-:Y:S01]  /*0800*/  IADD3 R11, P2, PT, R13, R10, RZ ;  /* 0x0000000a0d0b7210 */ /* 0x000fe20007f5e0ff */
[----:B------:R-:W-:-:S04]  /*0810*/  IMAD.X R10, R17, 0x1, R9, P0 ;  /* 0x00000001110a7824 */ /* 0x000fc800000e0609 */
[----:B------:R-:W-:Y:S01]  /*0820*/  IMAD.WIDE.U32 R8, R11, R0, RZ ;  /* 0x000000000b087225 */ /* 0x000fe200078e00ff */
[----:B------:R-:W-:Y:S02]  /*0830*/  IADD3.X R13, PT, PT, RZ, RZ, R10, P2, P1 ;  /* 0x000000ffff0d7210 */ /* 0x000fe400017e240a */
[----:B------:R-:W-:-:S03]  /*0840*/  IADD3 R15, P0, PT, RZ, -R8, RZ ;  /* 0x80000008ff0f7210 */ /* 0x000fc60007f1e0ff */
[----:B------:R-:W-:Y:S02]  /*0850*/  IMAD R8, R13, R0, R9 ;  /* 0x000000000d087224 */ /* 0x000fe400078e0209 */
[----:B------:R-:W-:-:S04]  /*0860*/  IMAD.HI.U32 R10, R11, R15, RZ ;  /* 0x0000000f0b0a7227 */ /* 0x000fc800078e00ff */
[----:B------:R-:W-:-:S04]  /*0870*/  IMAD.X R8, RZ, RZ, ~R8, P0 ;  /* 0x000000ffff087224 */ /* 0x000fc800000e0e08 */
[----:B------:R-:W-:-:S04]  /*0880*/  IMAD.WIDE.U32 R10, P0, R11, R8, R10 ;  /* 0x000000080b0a7225 */ /* 0x000fc8000780000a */
[C---:B------:R-:W-:Y:S02]  /*0890*/  IMAD R9, R13.reuse, R8, RZ ;  /* 0x000000080d097224 */ /* 0x040fe400078e02ff */
[----:B------:R-:W-:-:S04]  /*08a0*/  IMAD.HI.U32 R10, P1, R13, R15, R10 ;  /* 0x0000000f0d0a7227 */ /* 0x000fc8000782000a */
[----:B------:R-:W-:Y:S01]  /*08b0*/  IMAD.HI.U32 R8, R13, R8, RZ ;  /* 0x000000080d087227 */ /* 0x000fe200078e00ff */
[----:B------:R-:W-:-:S03]  /*08c0*/  IADD3 R10, P2, PT, R9, R10, RZ ;  /* 0x0000000a090a7210 */ /* 0x000fc60007f5e0ff */
[----:B------:R-:W-:Y:S02]  /*08d0*/  IMAD.X R13, R8, 0x1, R13, P0 ;  /* 0x00000001080d7824 */ /* 0x000fe400000e060d */
[----:B------:R-:W-:-:S03]  /*08e0*/  IMAD.HI.U32 R8, R10, R5, RZ ;  /* 0x000000050a087227 */ /* 0x000fc600078e00ff */
[----:B------:R-:W-:Y:S01]  /*08f0*/  IADD3.X R12, PT, PT, RZ, RZ, R13, P2, P1 ;  /* 0x000000ffff0c7210 */ /* 0x000fe200017e240d */
[----:B------:R-:W-:Y:S02]  /*0900*/  IMAD.MOV.U32 R9, RZ, RZ, RZ ;  /* 0x000000ffff097224 */ /* 0x000fe400078e00ff */
[----:B------:R-:W-:-:S04]  /*0910*/  IMAD.WIDE.U32 R8, R10, R7, R8 ;  /* 0x000000070a087225 */ /* 0x000fc800078e0008 */
[C---:B------:R-:W-:Y:S02]  /*0920*/  IMAD R11, R12.reuse, R7, RZ ;  /* 0x000000070c0b7224 */ /* 0x040fe400078e02ff */
[----:B------:R-:W-:-:S04]  /*0930*/  IMAD.HI.U32 R8, P0, R12, R5, R8 ;  /* 0x000000050c087227 */ /* 0x000fc80007800008 */
[----:B------:R-:W-:Y:S01]  /*0940*/  IMAD.HI.U32 R12, R12, R7, RZ ;  /* 0x000000070c0c7227 */ /* 0x000fe200078e00ff */
[----:B------:R-:W-:-:S03]  /*0950*/  IADD3 R11, P1, PT, R11, R8, RZ ;  /* 0x000000080b0b7210 */ /* 0x000fc60007f3e0ff */
[----:B------:R-:W-:-:S04]  /*0960*/  IMAD.X R8, RZ, RZ, R12, P0 ;  /* 0x000000ffff087224 */ /* 0x000fc800000e060c */
[----:B------:R-:W-:Y:S02]  /*0970*/  IMAD.X R13, RZ, RZ, R8, P1 ;  /* 0x000000ffff0d7224 */ /* 0x000fe400008e0608 */
[----:B------:R-:W-:-:S04]  /*0980*/  IMAD.WIDE.U32 R8, R11, R0, RZ ;  /* 0x000000000b087225 */ /* 0x000fc800078e00ff */
[----:B------:R-:W-:Y:S01]  /*0990*/  IMAD R10, R13, R0, R9 ;  /* 0x000000000d0a7224 */ /* 0x000fe200078e0209 */
[----:B------:R-:W-:-:S04]  /*09a0*/  IADD3 R9, P0, PT, -R8, R5, RZ ;  /* 0x0000000508097210 */ /* 0x000fc80007f1e1ff */
[-C--:B------:R-:W-:Y:S01]  /*09b0*/  IADD3 R5, P1, PT, -R0, R9.reuse, RZ ;  /* 0x0000000900057210 */ /* 0x080fe20007f3e1ff */
[----:B------:R-:W-:Y:S01]  /*09c0*/  IMAD.X R12, R7, 0x1, ~R10, P0 ;  /* 0x00000001070c7824 */ /* 0x000fe200000e0e0a */
[----:B------:R-:W-:Y:S02]  /*09d0*/  ISETP.GE.U32.AND P0, PT, R9, R0, PT ;  /* 0x000000000900720c */ /* 0x000fe40003f06070 */
[----:B------:R-:W-:Y:S02]  /*09e0*/  IADD3 R10, P2, PT, R11, 0x1, RZ ;  /* 0x000000010b0a7810 */ /* 0x000fe40007f5e0ff */
[C---:B------:R-:W-:Y:S02]  /*09f0*/  ISETP.GE.U32.AND.EX P0, PT, R12.reuse, RZ, PT, P0 ;  /* 0x000000ff0c00720c */ /* 0x040fe40003f06100 */
[----:B------:R-:W-:Y:S01]  /*0a00*/  IADD3.X R7, PT, PT, R12, -0x1, RZ, P1, !PT ;  /* 0xffffffff0c077810 */ /* 0x000fe20000ffe4ff */
[----:B------:R-:W-:Y:S01]  /*0a10*/  IMAD.X R8, RZ, RZ, R13, P2 ;  /* 0x000000ffff087224 */ /* 0x000fe200010e060d */
[----:B------:R-:W-:-:S02]  /*0a20*/  SEL R5, R5, R9, P0 ;  /* 0x0000000905057207 */ /* 0x000fc40000000000 */
[----:B------:R-:W-:Y:S02]  /*0a30*/  SEL R10, R10, R11, P0 ;  /* 0x0000000b0a0a7207 */ /* 0x000fe40000000000 */
[----:B------:R-:W-:Y:S02]  /*0a40*/  SEL R7, R7, R12, P0 ;  /* 0x0000000c07077207 */ /* 0x000fe40000000000 */
[----:B------:R-:W-:Y:S02]  /*0a50*/  SEL R13, R8, R13, P0 ;  /* 0x0000000d080d7207 */ /* 0x000fe40000000000 */
[----:B------:R-:W-:Y:S02]  /*0a60*/  ISETP.GE.U32.AND P0, PT, R5, R0, PT ;  /* 0x000000000500720c */ /* 0x000fe40003f06070 */
[----:B------:R-:W-:Y:S02]  /*0a70*/  IADD3 R5, P2, PT, R10, 0x1, RZ ;  /* 0x000000010a057810 */ /* 0x000fe40007f5e0ff */
[----:B------:R-:W-:-:S02]  /*0a80*/  ISETP.NE.U32.AND P1, PT, R0, RZ, PT ;  /* 0x000000ff0000720c */ /* 0x000fc40003f25070 */
[----:B------:R-:W-:Y:S01]  /*0a90*/  ISETP.GE.U32.AND.EX P0, PT, R7, RZ, PT, P0 ;  /* 0x000000ff0700720c */ /* 0x000fe20003f06100 */
[----:B------:R-:W-:Y:S01]  /*0aa0*/  IMAD.X R8, RZ, RZ, R13, P2 ;  /* 0x000000ffff087224 */ /* 0x000fe200010e060d */
[----:B------:R-:W-:Y:S01]  /*0ab0*/  ISETP.NE.AND.EX P1, PT, RZ, RZ, PT, P1 ;  /* 0x000000ffff00720c */ /* 0x000fe20003f25310 */
[----:B------:R-:W-:Y:S01]  /*0ac0*/  IMAD.MOV.U32 R7, RZ, RZ, 0x0 ;  /* 0x00000000ff077424 */ /* 0x000fe200078e00ff */
[----:B------:R-:W-:Y:S02]  /*0ad0*/  SEL R5, R5, R10, P0 ;  /* 0x0000000a05057207 */ /* 0x000fe40000000000 */
[----:B------:R-:W-:Y:S02]  /*0ae0*/  SEL R8, R8, R13, P0 ;  /* 0x0000000d08087207 */ /* 0x000fe40000000000 */
[----:B------:R-:W-:Y:S02]  /*0af0*/  SEL R5, R5, 0xffffffff, P1 ;  /* 0xffffffff05057807 */ /* 0x000fe40000800000 */
[----:B------:R-:W-:Y:S01]  /*0b00*/  SEL R8, R8, 0xffffffff, P1 ;  /* 0xffffffff08087807 */ /* 0x000fe20000800000 */
[----:B------:R-:W-:Y:S06]  /*0b10*/  RET.REL.NODEC R6 `(_Z6kernelPdx) ;  /* 0xfffffff406387950 */ /* 0x000fec0003c3ffff */
.L_x_7:
[----:B------:R-:W-:-:S00]  /*0b20*/  BRA `(.L_x_7) ;  /* 0xfffffffc00fc7947 */ /* 0x000fc0000383ffff */
[----:B------:R-:W-:-:S00]  /*0b30*/  NOP ;  /* 0x0000000000007918 */ /* 0x000fc00000000000 */
        /* <DEDUP_REMOVED lines=12> */
.L_x_8:


//--------------------- .nv.shared.reserved.0     --------------------------
	.section	.nv.shared.reserved.0,"aw",@nobits
	.weak		__nv_reservedSMEM_offset_0_alias
	.size		__nv_reservedSMEM_offset_0_alias, 0, 64
	.other		__nv_reservedSMEM_offset_0_alias,@"STO_CUDA_RESERVED_SHARED STV_DEFAULT"
__nv_reservedSMEM_offset_0_alias:
	.zero		0
	.zero		64


//--------------------- .nv.constant0._Z6kernelPdx --------------------------
	.section	.nv.constant0._Z6kernelPdx,"a",@progbits
	.sectionflags	@""
	.align	4
.nv.constant0._Z6kernelPdx:
	.zero		912


//--------------------- SYMBOLS --------------------------

	.type		.nv.reservedSmem.offset0,@object
	.size		.nv.reservedSmem.offset0,0x4
